	.headerflags	@"EF_CUDA_TEXMODE_UNIFIED EF_CUDA_64BIT_ADDRESS EF_CUDA_ACCELERATORS EF_CUDA_SM90 EF_CUDA_VIRTUAL_SM(EF_CUDA_SM90)"
	.elftype	@"ET_EXEC"


//--------------------- .nv.info                  --------------------------
	.section	.nv.info,"",@"SHT_CUDA_INFO"
	.align	4


	//----- nvinfo : EIATTR_REGCOUNT
	.align		4
        /*0000*/ 	.byte	0x04, 0x2f
        /*0002*/ 	.short	(.L_3 - .L_2)
	.align		4
.L_2:
        /*0004*/ 	.word	index@(triton_poi_fused__native_batch_norm_legit_no_training_convolution_elu_1)
        /*0008*/ 	.word	0x00000020


	//----- nvinfo : EIATTR_MIN_STACK_SIZE
	.align		4
.L_3:
        /*000c*/ 	.byte	0x04, 0x12
        /*000e*/ 	.short	(.L_5 - .L_4)
	.align		4
.L_4:
        /*0010*/ 	.word	index@(triton_poi_fused__native_batch_norm_legit_no_training_convolution_elu_1)
        /*0014*/ 	.word	0x00000000


	//----- nvinfo : EIATTR_FRAME_SIZE
	.align		4
.L_5:
        /*0018*/ 	.byte	0x04, 0x11
        /*001a*/ 	.short	(.L_7 - .L_6)
	.align		4
.L_6:
        /*001c*/ 	.word	index@(triton_poi_fused__native_batch_norm_legit_no_training_convolution_elu_1)
        /*0020*/ 	.word	0x00000000


	//----- nvinfo : EIATTR_MIN_STACK_SIZE
	.align		4
.L_7:
        /*0024*/ 	.byte	0x04, 0x12
        /*0026*/ 	.short	(.L_9 - .L_8)
	.align		4
.L_8:
        /*0028*/ 	.word	index@(triton_poi_fused__native_batch_norm_legit_no_training_convolution_elu_1)
        /*002c*/ 	.word	0x00000000
.L_9:


//--------------------- .nv.info.triton_poi_fused__native_batch_norm_legit_no_training_convolution_elu_1 --------------------------
	.section	.nv.info.triton_poi_fused__native_batch_norm_legit_no_training_convolution_elu_1,"",@"SHT_CUDA_INFO"
	.sectionflags	@""
	.align	4


	//----- nvinfo : EIATTR_CUDA_API_VERSION
	.align		4
        /*0000*/ 	.byte	0x04, 0x37
        /*0002*/ 	.short	(.L_11 - .L_10)
.L_10:
        /*0004*/ 	.word	0x0000007c


	//----- nvinfo : EIATTR_KPARAM_INFO
	.align		4
.L_11:
        /*0008*/ 	.byte	0x04, 0x17
        /*000a*/ 	.short	(.L_13 - .L_12)
.L_12:
        /*000c*/ 	.word	0x00000000
        /*0010*/ 	.short	0x0007
        /*0012*/ 	.short	0x0038
        /*0014*/ 	.byte	0x00, 0xf0, 0x11, 0x00


	//----- nvinfo : EIATTR_KPARAM_INFO
	.align		4
.L_13:
        /*0018*/ 	.byte	0x04, 0x17
        /*001a*/ 	.short	(.L_15 - .L_14)
.L_14:
        /*001c*/ 	.word	0x00000000
        /*0020*/ 	.short	0x0006
        /*0022*/ 	.short	0x0030
        /*0024*/ 	.byte	0x00, 0xf4, 0x21, 0x00


	//----- nvinfo : EIATTR_KPARAM_INFO
	.align		4
.L_15:
        /*0028*/ 	.byte	0x04, 0x17
        /*002a*/ 	.short	(.L_17 - .L_16)
.L_16:
        /*002c*/ 	.word	0x00000000
        /*0030*/ 	.short	0x0005
        /*0032*/ 	.short	0x0028
        /*0034*/ 	.byte	0x00, 0xf4, 0x21, 0x00


	//----- nvinfo : EIATTR_KPARAM_INFO
	.align		4
.L_17:
        /*0038*/ 	.byte	0x04, 0x17
        /*003a*/ 	.short	(.L_19 - .L_18)
.L_18:
        /*003c*/ 	.word	0x00000000
        /*0040*/ 	.short	0x0004
        /*0042*/ 	.short	0x0020
        /*0044*/ 	.byte	0x00, 0xf4, 0x21, 0x00


	//----- nvinfo : EIATTR_KPARAM_INFO
	.align		4
.L_19:
        /*0048*/ 	.byte	0x04, 0x17
        /*004a*/ 	.short	(.L_21 - .L_20)
.L_20:
        /*004c*/ 	.word	0x00000000
        /*0050*/ 	.short	0x0003
        /*0052*/ 	.short	0x0018
        /*0054*/ 	.byte	0x00, 0xf4, 0x21, 0x00


	//----- nvinfo : EIATTR_KPARAM_INFO
	.align		4
.L_21:
        /*0058*/ 	.byte	0x04, 0x17
        /*005a*/ 	.short	(.L_23 - .L_22)
.L_22:
        /*005c*/ 	.word	0x00000000
        /*0060*/ 	.short	0x0002
        /*0062*/ 	.short	0x0010
        /*0064*/ 	.byte	0x00, 0xf4, 0x21, 0x00


	//----- nvinfo : EIATTR_KPARAM_INFO
	.align		4
.L_23:
        /*0068*/ 	.byte	0x04, 0x17
        /*006a*/ 	.short	(.L_25 - .L_24)
.L_24:
        /*006c*/ 	.word	0x00000000
        /*0070*/ 	.short	0x0001
        /*0072*/ 	.short	0x0008
        /*0074*/ 	.byte	0x00, 0xf4, 0x21, 0x00


	//----- nvinfo : EIATTR_KPARAM_INFO
	.align		4
.L_25:
        /*0078*/ 	.byte	0x04, 0x17
        /*007a*/ 	.short	(.L_27 - .L_26)
.L_26:
        /*007c*/ 	.word	0x00000000
        /*0080*/ 	.short	0x0000
        /*0082*/ 	.short	0x0000
        /*0084*/ 	.byte	0x00, 0xf4, 0x21, 0x00


	//----- nvinfo : EIATTR_SPARSE_MMA_MASK
	.align		4
.L_27:
        /*0088*/ 	.byte	0x03, 0x50
        /*008a*/ 	.short	0x0000


	//----- nvinfo : EIATTR_MAXREG_COUNT
	.align		4
        /*008c*/ 	.byte	0x03, 0x1b
        /*008e*/ 	.short	0x00ff


	//----- nvinfo : EIATTR_EXIT_INSTR_OFFSETS
	.align		4
        /*0090*/ 	.byte	0x04, 0x1c
        /*0092*/ 	.short	(.L_29 - .L_28)


	//   ....[0]....
.L_28:
        /*0094*/ 	.word	0x000014e0


	//----- nvinfo : EIATTR_REQNTID
	.align		4
.L_29:
        /*0098*/ 	.byte	0x04, 0x10
        /*009a*/ 	.short	(.L_31 - .L_30)
.L_30:
        /*009c*/ 	.word	0x00000080
        /*00a0*/ 	.word	0x00000001
        /*00a4*/ 	.word	0x00000001


	//----- nvinfo : EIATTR_CBANK_PARAM_SIZE
	.align		4
.L_31:
        /*00a8*/ 	.byte	0x03, 0x19
        /*00aa*/ 	.short	0x003c


	//----- nvinfo : EIATTR_PARAM_CBANK
	.align		4
        /*00ac*/ 	.byte	0x04, 0x0a
        /*00ae*/ 	.short	(.L_33 - .L_32)
	.align		4
.L_32:
        /*00b0*/ 	.word	index@(.nv.constant0.triton_poi_fused__native_batch_norm_legit_no_training_convolution_elu_1)
        /*00b4*/ 	.short	0x0210
        /*00b6*/ 	.short	0x003c


	//----- nvinfo : EIATTR_SW_WAR
	.align		4
.L_33:
        /*00b8*/ 	.byte	0x04, 0x36
        /*00ba*/ 	.short	(.L_35 - .L_34)
.L_34:
        /*00bc*/ 	.word	0x00000008
.L_35:


//--------------------- .nv.callgraph             --------------------------
	.section	.nv.callgraph,"",@"SHT_CUDA_CALLGRAPH"
	.align	4
	.sectionentsize	8
	.align		4
        /*0000*/ 	.word	0x00000000
	.align		4
        /*0004*/ 	.word	0xffffffff
	.align		4
        /*0008*/ 	.word	0x00000000
	.align		4
        /*000c*/ 	.word	0xfffffffe
	.align		4
        /*0010*/ 	.word	0x00000000
	.align		4
        /*0014*/ 	.word	0xfffffffd
	.align		4
        /*0018*/ 	.word	0x00000000
	.align		4
        /*001c*/ 	.word	0xfffffffc


//--------------------- .nv.constant4             --------------------------
	.section	.nv.constant4,"a",@progbits
	.align	8
	.align		8
.nv.constant4:
        /*0000*/ 	.dword	_$_str
	.align		8
        /*0008*/ 	.dword	_$_str_$_2


//--------------------- .text.triton_poi_fused__native_batch_norm_legit_no_training_convolution_elu_1 --------------------------
	.section	.text.triton_poi_fused__native_batch_norm_legit_no_training_convolution_elu_1,"ax",@progbits
	.align	128
        .global         triton_poi_fused__native_batch_norm_legit_no_training_convolution_elu_1
        .type           triton_poi_fused__native_batch_norm_legit_no_training_convolution_elu_1,@function
        .size           triton_poi_fused__native_batch_norm_legit_no_training_convolution_elu_1,(.L_x_1 - triton_poi_fused__native_batch_norm_legit_no_training_convolution_elu_1)
        .other          triton_poi_fused__native_batch_norm_legit_no_training_convolution_elu_1,@"STO_CUDA_ENTRY STV_DEFAULT"
triton_poi_fused__native_batch_norm_legit_no_training_convolution_elu_1:
.text.triton_poi_fused__native_batch_norm_legit_no_training_convolution_elu_1:
[----:B------:R-:W-:Y:S01]  /*0000*/  LDC R1, c[0x0][0x28] ;  /* 0x00000a00ff017b82 */ /* 0x000fe20000000800 */
[----:B------:R-:W1:Y:S01]  /*0010*/  S2R R0, SR_TID.X ;  /* 0x0000000000007919 */ /* 0x000e620000002100 */
[----:B------:R-:W-:-:S06]  /*0020*/  ULDC.64 UR4, c[0x0][0x208] ;  /* 0x0000820000047ab9 */ /* 0x000fcc0000000a00 */
[----:B------:R-:W2:Y:S01]  /*0030*/  LDC.64 R22, c[0x0][0x220] ;  /* 0x00008800ff167b82 */ /* 0x000ea20000000a00 */
[----:B------:R-:W3:Y:S07]  /*0040*/  S2R R5, SR_CTAID.X ;  /* 0x0000000000057919 */ /* 0x000eee0000002500 */
[----:B------:R-:W4:Y:S08]  /*0050*/  LDC.64 R16, c[0x0][0x210] ;  /* 0x00008400ff107b82 */ /* 0x000f300000000a00 */
[----:B------:R-:W5:Y:S08]  /*0060*/  LDC.64 R20, c[0x0][0x228] ;  /* 0x00008a00ff147b82 */ /* 0x000f700000000a00 */
[----:B------:R-:W2:Y:S01]  /*0070*/  LDC.64 R14, c[0x0][0x238] ;  /* 0x00008e00ff0e7b82 */ /* 0x000ea20000000a00 */
[----:B-1----:R-:W-:-:S07]  /*0080*/  SHF.L.U32 R0, R0, 0x2, RZ ;  /* 0x0000000200007819 */ /* 0x002fce00000006ff */
[----:B------:R-:W1:Y:S01]  /*0090*/  LDC.64 R12, c[0x0][0x240] ;  /* 0x00009000ff0c7b82 */ /* 0x000e620000000a00 */
[----:B---3--:R-:W-:Y:S02]  /*00a0*/  SHF.R.S32.HI R3, RZ, 0x15, R5 ;  /* 0x00000015ff037819 */ /* 0x008fe40000011405 */
[----:B------:R-:W-:Y:S02]  /*00b0*/  LOP3.LUT R0, R0, 0x1fc, RZ, 0xc0, !PT ;  /* 0x000001fc00007812 */ /* 0x000fe400078ec0ff */
[----:B------:R-:W-:Y:S02]  /*00c0*/  SGXT R3, R3, 0x1 ;  /* 0x000000010303781a */ /* 0x000fe40000000200 */
[----:B------:R-:W-:Y:S02]  /*00d0*/  LEA R2, R5, R0, 0xa ;  /* 0x0000000005027211 */ /* 0x000fe400078e50ff */
[----:B------:R-:W3:Y:S02]  /*00e0*/  LDC.64 R4, c[0x0][0x230] ;  /* 0x00008c00ff047b82 */ /* 0x000ee40000000a00 */
[----:B------:R-:W-:-:S04]  /*00f0*/  LEA.HI R0, R3, R2, RZ, 0xc ;  /* 0x0000000203007211 */ /* 0x000fc800078f60ff */
[----:B------:R-:W-:-:S04]  /*0100*/  SHF.R.S32.HI R19, RZ, 0xc, R0 ;  /* 0x0000000cff137819 */ /* 0x000fc80000011400 */
[----:B------:R-:W-:-:S04]  /*0110*/  LEA.HI R3, R19, R19, RZ, 0x9 ;  /* 0x0000001313037211 */ /* 0x000fc800078f48ff */
[----:B------:R-:W-:-:S04]  /*0120*/  LOP3.LUT R6, R3, 0xfffffe00, RZ, 0xc0, !PT ;  /* 0xfffffe0003067812 */ /* 0x000fc800078ec0ff */
[----:B------:R-:W-:-:S05]  /*0130*/  IADD3 R19, R19, -R6, RZ ;  /* 0x8000000613137210 */ /* 0x000fca0007ffe0ff */
[----:B---3--:R-:W-:-:S05]  /*0140*/  IMAD.WIDE R6, R19, 0x4, R4 ;  /* 0x0000000413067825 */ /* 0x008fca00078e0204 */
[----:B------:R-:W3:Y:S01]  /*0150*/  LDG.E.EL R3, desc[UR4][R6.64] ;  /* 0x0000000406037981 */ /* 0x000ee2000c2e1900 */
[----:B------:R-:W-:-:S04]  /*0160*/  IADD3 R0, R0, 0x200, RZ ;  /* 0x0000020000007810 */ /* 0x000fc80007ffe0ff */
[----:B------:R-:W-:-:S04]  /*0170*/  SHF.R.S32.HI R0, RZ, 0xc, R0 ;  /* 0x0000000cff007819 */ /* 0x000fc80000011400 */
[----:B------:R-:W-:-:S04]  /*0180*/  LEA.HI R8, R0, R0, RZ, 0x9 ;  /* 0x0000000000087211 */ /* 0x000fc800078f48ff */
[----:B------:R-:W-:-:S04]  /*0190*/  LOP3.LUT R25, R8, 0xfffffe00, RZ, 0xc0, !PT ;  /* 0xfffffe0008197812 */ /* 0x000fc800078ec0ff */
[----:B------:R-:W-:-:S05]  /*01a0*/  IADD3 R25, R0, -R25, RZ ;  /* 0x8000001900197210 */ /* 0x000fca0007ffe0ff */
[----:B------:R-:W-:-:S06]  /*01b0*/  IMAD.WIDE R10, R25, 0x4, R4 ;  /* 0x00000004190a7825 */ /* 0x000fcc00078e0204 */
[----:B------:R-:W3:Y:S01]  /*01c0*/  LDG.E.EL R11, desc[UR4][R10.64] ;  /* 0x000000040a0b7981 */ /* 0x000ee2000c2e1900 */
[----:B--2---:R-:W-:-:S04]  /*01d0*/  IMAD.WIDE R28, R19, 0x4, R22 ;  /* 0x00000004131c7825 */ /* 0x004fc800078e0216 */
[----:B----4-:R-:W-:-:S04]  /*01e0*/  IMAD.WIDE R16, R2, 0x4, R16 ;  /* 0x0000000402107825 */ /* 0x010fc800078e0210 */
[C---:B-----5:R-:W-:Y:S01]  /*01f0*/  IMAD.WIDE R8, R19.reuse, 0x4, R20 ;  /* 0x0000000413087825 */ /* 0x060fe200078e0214 */
[----:B0-----:R0:W2:Y:S04]  /*0200*/  LDG.E.EL R10, desc[UR4][R28.64] ;  /* 0x000000041c0a7981 */ /* 0x0010a8000c2e1900 */
[----:B------:R-:W2:Y:S01]  /*0210*/  LDG.E.128 R4, desc[UR4][R16.64] ;  /* 0x0000000410047981 */ /* 0x000ea2000c1e1d00 */
[----:B------:R-:W-:-:S03]  /*0220*/  IMAD.WIDE R26, R19, 0x4, R14 ;  /* 0x00000004131a7825 */ /* 0x000fc600078e020e */
[----:B------:R-:W4:Y:S01]  /*0230*/  LDG.E.EL R8, desc[UR4][R8.64] ;  /* 0x0000000408087981 */ /* 0x000f22000c2e1900 */
[----:B-1----:R-:W-:-:S05]  /*0240*/  IMAD.WIDE R18, R19, 0x4, R12 ;  /* 0x0000000413127825 */ /* 0x002fca00078e020c */
[----:B------:R1:W5:Y:S04]  /*0250*/  LDG.E.EL R0, desc[UR4][R18.64] ;  /* 0x0000000412007981 */ /* 0x000368000c2e1900 */
[----:B------:R-:W5:Y:S01]  /*0260*/  LDG.E.EL R9, desc[UR4][R26.64] ;  /* 0x000000041a097981 */ /* 0x000f62000c2e1900 */
[----:B------:R-:W-:-:S06]  /*0270*/  IMAD.WIDE R22, R25, 0x4, R22 ;  /* 0x0000000419167825 */ /* 0x000fcc00078e0216 */
[----:B------:R0:W5:Y:S01]  /*0280*/  LDG.E.EL R23, desc[UR4][R22.64] ;  /* 0x0000000416177981 */ /* 0x000162000c2e1900 */
[----:B------:R-:W-:-:S06]  /*0290*/  IMAD.WIDE R20, R25, 0x4, R20 ;  /* 0x0000000419147825 */ /* 0x000fcc00078e0214 */
[----:B------:R0:W5:Y:S01]  /*02a0*/  LDG.E.EL R20, desc[UR4][R20.64] ;  /* 0x0000000414147981 */ /* 0x000162000c2e1900 */
[----:B------:R-:W-:-:S04]  /*02b0*/  IMAD.WIDE R12, R25, 0x4, R12 ;  /* 0x00000004190c7825 */ /* 0x000fc800078e020c */
[----:B---3--:R-:W-:-:S04]  /*02c0*/  FADD R3, R3, 9.9999997473787516356e-05 ;  /* 0x38d1b71703037421 */ /* 0x008fc80000000000 */
[----:B0-----:R-:W0:Y:S02]  /*02d0*/  MUFU.SQRT R28, R3 ;  /* 0x00000003001c7308 */ /* 0x001e240000002000 */
[C---:B0-----:R-:W-:Y:S02]  /*02e0*/  FSETP.GT.AND P0, PT, R28.reuse, 8.50705917302346158658e+37, PT ;  /* 0x7e8000001c00780b */ /* 0x041fe40003f04000 */
[----:B------:R-:W-:-:S11]  /*02f0*/  FSETP.GEU.AND P1, PT, R28, 1.175494350822287508e-38, PT ;  /* 0x008000001c00780b */ /* 0x000fd60003f2e000 */
[----:B------:R-:W-:Y:S01]  /*0300*/  @P0 FMUL R28, R28, 0.25 ;  /* 0x3e8000001c1c0820 */ /* 0x000fe20000400000 */
[----:B------:R-:W-:Y:S01]  /*0310*/  FADD R24, R11, 9.9999997473787516356e-05 ;  /* 0x38d1b7170b187421 */ /* 0x000fe20000000000 */
[----:B------:R-:W-:Y:S02]  /*0320*/  HFMA2.MMA R11, -RZ, RZ, 1.625, 0 ;  /* 0x3e800000ff0b7435 */ /* 0x000fe400000001ff */
[----:B------:R-:W-:-:S06]  /*0330*/  @!P1 FMUL R28, R28, 16777216 ;  /* 0x4b8000001c1c9820 */ /* 0x000fcc0000400000 */
[----:B------:R-:W0:Y:S02]  /*0340*/  MUFU.RCP R28, R28 ;  /* 0x0000001c001c7308 */ /* 0x000e240000001000 */
[----:B-1----:R-:W-:Y:S01]  /*0350*/  FSEL R19, R11, 1, P0 ;  /* 0x3f8000000b137808 */ /* 0x002fe20000000000 */
[----:B--2---:R-:W-:-:S04]  /*0360*/  FADD R4, R4, R10 ;  /* 0x0000000a04047221 */ /* 0x004fc80000000000 */
[----:B------:R-:W-:Y:S01]  /*0370*/  @!P1 FMUL R19, R19, 16777216 ;  /* 0x4b80000013139820 */ /* 0x000fe20000400000 */
[----:B------:R-:W1:Y:S01]  /*0380*/  MUFU.SQRT R24, R24 ;  /* 0x0000001800187308 */ /* 0x000e620000002000 */
[----:B----4-:R-:W-:Y:S02]  /*0390*/  FADD R3, -R8, R4 ;  /* 0x0000000408037221 */ /* 0x010fe40000000100 */
[----:B0-----:R-:W-:-:S04]  /*03a0*/  FMUL R18, R28, R19 ;  /* 0x000000131c127220 */ /* 0x001fc80000400000 */
[----:B------:R-:W-:-:S04]  /*03b0*/  FMUL R3, R3, R18 ;  /* 0x0000001203037220 */ /* 0x000fc80000400000 */
[----:B-----5:R-:W-:Y:S01]  /*03c0*/  FFMA R3, R9, R3, R0 ;  /* 0x0000000309037223 */ /* 0x020fe20000000000 */
[----:B-1----:R-:W-:-:S03]  /*03d0*/  FSETP.GT.AND P0, PT, R24, 8.50705917302346158658e+37, PT ;  /* 0x7e8000001800780b */ /* 0x002fc60003f04000 */
[----:B------:R-:W-:Y:S01]  /*03e0*/  FMUL R28, R3, 1.4426950216293334961 ;  /* 0x3fb8aa3b031c7820 */ /* 0x000fe20000400000 */
[----:B------:R-:W-:Y:S01]  /*03f0*/  FSETP.GEU.AND P1, PT, R24, 1.175494350822287508e-38, PT ;  /* 0x008000001800780b */ /* 0x000fe20003f2e000 */
[--C-:B------:R-:W-:Y:S01]  /*0400*/  FADD R5, R5, R10.reuse ;  /* 0x0000000a05057221 */ /* 0x100fe20000000000 */
[--C-:B------:R-:W-:Y:S01]  /*0410*/  FADD R6, R6, R10.reuse ;  /* 0x0000000a06067221 */ /* 0x100fe20000000000 */
[----:B------:R-:W-:Y:S02]  /*0420*/  FADD R7, R7, R10 ;  /* 0x0000000a07077221 */ /* 0x000fe40000000000 */
[----:B------:R-:W0:Y:S01]  /*0430*/  FRND R28, R28 ;  /* 0x0000001c001c7307 */ /* 0x000e220000201000 */
[C---:B------:R-:W-:Y:S01]  /*0440*/  FADD R19, -R8.reuse, R6 ;  /* 0x0000000608137221 */ /* 0x040fe20000000100 */
[C---:B------:R-:W-:Y:S01]  /*0450*/  FADD R29, -R8.reuse, R5 ;  /* 0x00000005081d7221 */ /* 0x040fe20000000100 */
[----:B------:R-:W-:Y:S01]  /*0460*/  FADD R27, -R8, R7 ;  /* 0x00000007081b7221 */ /* 0x000fe20000000100 */
[----:B------:R-:W-:Y:S01]  /*0470*/  @P0 FMUL R24, R24, 0.25 ;  /* 0x3e80000018180820 */ /* 0x000fe20000400000 */
[----:B------:R-:W-:-:S03]  /*0480*/  FADD.FTZ R8, |R3|, -RZ ;  /* 0x800000ff03087221 */ /* 0x000fc60000010200 */
[----:B------:R-:W-:Y:S02]  /*0490*/  @!P1 FMUL R24, R24, 16777216 ;  /* 0x4b80000018189820 */ /* 0x000fe40000400000 */
[----:B------:R-:W-:Y:S01]  /*04a0*/  FSETP.GEU.AND P2, PT, R8, 0.40999999642372131348, PT ;  /* 0x3ed1eb850800780b */ /* 0x000fe20003f4e000 */
[-C--:B------:R-:W-:Y:S01]  /*04b0*/  FMUL R27, R27, R18.reuse ;  /* 0x000000121b1b7220 */ /* 0x080fe20000400000 */
[-C--:B------:R-:W-:Y:S01]  /*04c0*/  FMUL R10, R19, R18.reuse ;  /* 0x00000012130a7220 */ /* 0x080fe20000400000 */
[----:B------:R-:W-:Y:S01]  /*04d0*/  FMUL R19, R29, R18 ;  /* 0x000000121d137220 */ /* 0x000fe20000400000 */
[----:B------:R-:W1:Y:S01]  /*04e0*/  MUFU.RCP R24, R24 ;  /* 0x0000001800187308 */ /* 0x000e620000001000 */
[----:B0-----:R-:W-:Y:S02]  /*04f0*/  FSEL R28, R28, RZ, P2 ;  /* 0x000000ff1c1c7208 */ /* 0x001fe40001000000 */
[----:B------:R-:W-:Y:S01]  /*0500*/  FSEL R29, R11, 1, P0 ;  /* 0x3f8000000b1d7808 */ /* 0x000fe20000000000 */
[C-C-:B------:R-:W-:Y:S01]  /*0510*/  FFMA R11, R9.reuse, R27, R0.reuse ;  /* 0x0000001b090b7223 */ /* 0x140fe20000000000 */
[C-C-:B------:R-:W-:Y:S01]  /*0520*/  FFMA R10, R9.reuse, R10, R0.reuse ;  /* 0x0000000a090a7223 */ /* 0x140fe20000000000 */
[----:B------:R-:W-:Y:S01]  /*0530*/  FFMA.FTZ R27, -R28, 0.693145751953125, R3 ;  /* 0x3f3172001c1b7823 */ /* 0x000fe20000010103 */
[----:B------:R-:W-:Y:S01]  /*0540*/  FFMA R9, R9, R19, R0 ;  /* 0x0000001309097223 */ /* 0x000fe20000000000 */
[----:B------:R-:W-:-:S02]  /*0550*/  MOV R0, 0x3ab5ebe6 ;  /* 0x3ab5ebe600007802 */ /* 0x000fc40000000f00 */
[----:B------:R-:W-:Y:S01]  /*0560*/  FFMA.FTZ R27, -R28, 1.428606765330187045e-06, R27 ;  /* 0x35bfbe8e1c1b7823 */ /* 0x000fe2000001011b */
[----:B------:R-:W-:-:S03]  /*0570*/  @!P1 FMUL R29, R29, 16777216 ;  /* 0x4b8000001d1d9820 */ /* 0x000fc60000400000 */
[----:B------:R-:W-:Y:S01]  /*0580*/  FFMA.FTZ R18, R27, R0, 0.0083824126049876213074 ;  /* 0x3c0956631b127423 */ /* 0x000fe20000010000 */
[----:B-1----:R-:W-:-:S03]  /*0590*/  FMUL R19, R24, R29 ;  /* 0x0000001d18137220 */ /* 0x002fc60000400000 */
[----:B------:R-:W-:-:S04]  /*05a0*/  FFMA.FTZ R24, R27, R18, 0.041667830199003219604 ;  /* 0x3d2aabe31b187423 */ /* 0x000fc80000010012 */
[----:B------:R-:W-:-:S04]  /*05b0*/  FFMA.FTZ R24, R27, R24, 0.16666397452354431152 ;  /* 0x3e2aa9f61b187423 */ /* 0x000fc80000010018 */
[----:B------:R-:W-:Y:S01]  /*05c0*/  FFMA.FTZ R24, R27, R24, 0.49999994039535522461 ;  /* 0x3efffffe1b187423 */ /* 0x000fe20000010018 */
[----:B------:R-:W-:-:S03]  /*05d0*/  FSETP.NEU.AND P2, PT, R28, 128, PT ;  /* 0x430000001c00780b */ /* 0x000fc60003f4d000 */
[----:B------:R-:W-:Y:S01]  /*05e0*/  FMUL R24, R27, R24 ;  /* 0x000000181b187220 */ /* 0x000fe20000400000 */
[----:B------:R-:W-:-:S03]  /*05f0*/  FSEL R8, R28, 127, P2 ;  /* 0x42fe00001c087808 */ /* 0x000fc60001000000 */
[----:B------:R-:W-:Y:S01]  /*0600*/  FFMA.FTZ R27, R27, R24, R27 ;  /* 0x000000181b1b7223 */ /* 0x000fe2000001001b */
[C---:B------:R-:W-:Y:S01]  /*0610*/  FMUL R24, R9.reuse, 1.4426950216293334961 ;  /* 0x3fb8aa3b09187820 */ /* 0x040fe20000400000 */
[----:B------:R-:W0:Y:S01]  /*0620*/  MUFU.EX2 R18, R8 ;  /* 0x0000000800127308 */ /* 0x000e220000000800 */
[----:B------:R-:W-:-:S07]  /*0630*/  FADD.FTZ R26, |R9|, -RZ ;  /* 0x800000ff091a7221 */ /* 0x000fce0000010200 */
[----:B------:R-:W1:Y:S01]  /*0640*/  FRND R24, R24 ;  /* 0x0000001800187307 */ /* 0x000e620000201000 */
[----:B------:R-:W-:Y:S01]  /*0650*/  FSETP.GEU.AND P0, PT, R26, 0.40999999642372131348, PT ;  /* 0x3ed1eb851a00780b */ /* 0x000fe20003f0e000 */
[----:B0-----:R-:W-:-:S04]  /*0660*/  FADD R29, R18, -1 ;  /* 0xbf800000121d7421 */ /* 0x001fc80000000000 */
[----:B------:R-:W-:Y:S01]  /*0670*/  FFMA.FTZ R18, R18, R27, R29 ;  /* 0x0000001b12127223 */ /* 0x000fe2000001001d */
[----:B-1----:R-:W-:-:S05]  /*0680*/  FSEL R8, R24, RZ, P0 ;  /* 0x000000ff18087208 */ /* 0x002fca0000000000 */
[----:B------:R-:W-:-:S04]  /*0690*/  FFMA.FTZ R27, -R8, 0.693145751953125, R9 ;  /* 0x3f317200081b7823 */ /* 0x000fc80000010109 */
[----:B------:R-:W-:-:S04]  /*06a0*/  FFMA.FTZ R27, -R8, 1.428606765330187045e-06, R27 ;  /* 0x35bfbe8e081b7823 */ /* 0x000fc8000001011b */
[----:B------:R-:W-:Y:S01]  /*06b0*/  FFMA.FTZ R24, R27, R0, 0.0083824126049876213074 ;  /* 0x3c0956631b187423 */ /* 0x000fe20000010000 */
[----:B------:R-:W-:-:S03]  /*06c0*/  FSETP.NEU.AND P6, PT, R8, 128, PT ;  /* 0x430000000800780b */ /* 0x000fc60003fcd000 */
[----:B------:R-:W-:Y:S01]  /*06d0*/  FFMA.FTZ R29, R27, R24, 0.041667830199003219604 ;  /* 0x3d2aabe31b1d7423 */ /* 0x000fe20000010018 */
[----:B------:R-:W-:-:S03]  /*06e0*/  FSEL R26, R8, 127, P6 ;  /* 0x42fe0000081a7808 */ /* 0x000fc60003000000 */
[C---:B------:R-:W-:Y:S01]  /*06f0*/  FFMA.FTZ R29, R27.reuse, R29, 0.16666397452354431152 ;  /* 0x3e2aa9f61b1d7423 */ /* 0x040fe2000001001d */
[----:B------:R-:W0:Y:S03]  /*0700*/  MUFU.EX2 R24, R26 ;  /* 0x0000001a00187308 */ /* 0x000e260000000800 */
[----:B------:R-:W-:-:S04]  /*0710*/  FFMA.FTZ R22, R27, R29, 0.49999994039535522461 ;  /* 0x3efffffe1b167423 */ /* 0x000fc8000001001d */
[----:B------:R-:W-:-:S04]  /*0720*/  FMUL R22, R27, R22 ;  /* 0x000000161b167220 */ /* 0x000fc80000400000 */
[----:B------:R-:W-:Y:S01]  /*0730*/  FFMA.FTZ R27, R27, R22, R27 ;  /* 0x000000161b1b7223 */ /* 0x000fe2000001001b */
[----:B------:R-:W-:Y:S01]  /*0740*/  FMUL R22, R10, 1.4426950216293334961 ;  /* 0x3fb8aa3b0a167820 */ /* 0x000fe20000400000 */
[----:B0-----:R-:W-:-:S05]  /*0750*/  FADD R21, R24, -1 ;  /* 0xbf80000018157421 */ /* 0x001fca0000000000 */
[----:B------:R-:W0:Y:S01]  /*0760*/  FRND R22, R22 ;  /* 0x0000001600167307 */ /* 0x000e220000201000 */
[----:B------:R-:W-:Y:S01]  /*0770*/  FFMA.FTZ R24, R24, R27, R21 ;  /* 0x0000001b18187223 */ /* 0x000fe20000010015 */
[----:B------:R-:W-:Y:S01]  /*0780*/  FADD.FTZ R21, |R10|, -RZ ;  /* 0x800000ff0a157221 */ /* 0x000fe20000010200 */
[----:B------:R-:W-:-:S04]  /*0790*/  IMAD.WIDE R26, R25, 0x4, R14 ;  /* 0x00000004191a7825 */ /* 0x000fc800078e020e */
[----:B------:R-:W-:Y:S02]  /*07a0*/  FSETP.GEU.AND P0, PT, R21, 0.40999999642372131348, PT ;  /* 0x3ed1eb851500780b */ /* 0x000fe40003f0e000 */
[----:B------:R1:W2:Y:S02]  /*07b0*/  LDG.E.EL R21, desc[UR4][R26.64] ;  /* 0x000000041a157981 */ /* 0x0002a4000c2e1900 */
[----:B0-----:R-:W-:-:S05]  /*07c0*/  FSEL R15, R22, RZ, P0 ;  /* 0x000000ff160f7208 */ /* 0x001fca0000000000 */
[----:B------:R-:W-:-:S04]  /*07d0*/  FFMA.FTZ R14, -R15, 0.693145751953125, R10 ;  /* 0x3f3172000f0e7823 */ /* 0x000fc8000001010a */
[----:B------:R-:W-:-:S04]  /*07e0*/  FFMA.FTZ R25, -R15, 1.428606765330187045e-06, R14 ;  /* 0x35bfbe8e0f197823 */ /* 0x000fc8000001010e */
[----:B------:R-:W-:Y:S01]  /*07f0*/  FFMA.FTZ R29, R25, R0, 0.0083824126049876213074 ;  /* 0x3c095663191d7423 */ /* 0x000fe20000010000 */
[----:B------:R-:W-:-:S03]  /*0800*/  FSETP.NEU.AND P0, PT, R15, 128, PT ;  /* 0x430000000f00780b */ /* 0x000fc60003f0d000 */
[----:B------:R-:W-:Y:S01]  /*0810*/  FFMA.FTZ R22, R25, R29, 0.041667830199003219604 ;  /* 0x3d2aabe319167423 */ /* 0x000fe2000001001d */
[----:B------:R-:W-:-:S03]  /*0820*/  FSEL R14, R15, 127, P0 ;  /* 0x42fe00000f0e7808 */ /* 0x000fc60000000000 */
[----:B------:R-:W-:Y:S01]  /*0830*/  FFMA.FTZ R22, R25, R22, 0.16666397452354431152 ;  /* 0x3e2aa9f619167423 */ /* 0x000fe20000010016 */
[----:B------:R-:W-:-:S03]  /*0840*/  FMUL R29, R11, 1.4426950216293334961 ;  /* 0x3fb8aa3b0b1d7820 */ /* 0x000fc60000400000 */
[C---:B------:R-:W-:Y:S01]  /*0850*/  FFMA.FTZ R22, R25.reuse, R22, 0.49999994039535522461 ;  /* 0x3efffffe19167423 */ /* 0x040fe20000010016 */
[----:B------:R-:W0:Y:S03]  /*0860*/  MUFU.EX2 R14, R14 ;  /* 0x0000000e000e7308 */ /* 0x000e260000000800 */
[----:B------:R-:W-:-:S05]  /*0870*/  FMUL R22, R25, R22 ;  /* 0x0000001619167220 */ /* 0x000fca0000400000 */
[----:B-1----:R-:W1:Y:S01]  /*0880*/  FRND R26, R29 ;  /* 0x0000001d001a7307 */ /* 0x002e620000201000 */
[----:B------:R-:W-:Y:S01]  /*0890*/  FFMA.FTZ R25, R25, R22, R25 ;  /* 0x0000001619197223 */ /* 0x000fe20000010019 */
[----:B------:R-:W-:-:S05]  /*08a0*/  FADD.FTZ R22, |R11|, -RZ ;  /* 0x800000ff0b167221 */ /* 0x000fca0000010200 */
[----:B------:R-:W-:Y:S01]  /*08b0*/  FSETP.GEU.AND P1, PT, R22, 0.40999999642372131348, PT ;  /* 0x3ed1eb851600780b */ /* 0x000fe20003f2e000 */
[----:B0-----:R-:W-:Y:S01]  /*08c0*/  FADD R27, R14, -1 ;  /* 0xbf8000000e1b7421 */ /* 0x001fe20000000000 */
[----:B------:R-:W-:Y:S01]  /*08d0*/  FSEL R28, R28, 127, P2 ;  /* 0x42fe00001c1c7808 */ /* 0x000fe20001000000 */
[----:B------:R0:W2:Y:S01]  /*08e0*/  LDG.E.EL R22, desc[UR4][R12.64] ;  /* 0x000000040c167981 */ /* 0x0000a2000c2e1900 */
[----:B-1----:R-:W-:Y:S01]  /*08f0*/  FSEL R26, R26, RZ, P1 ;  /* 0x000000ff1a1a7208 */ /* 0x002fe20000800000 */
[----:B------:R-:W-:-:S04]  /*0900*/  FFMA.FTZ R25, R14, R25, R27 ;  /* 0x000000190e197223 */ /* 0x000fc8000001001b */
[----:B------:R-:W-:-:S04]  /*0910*/  FFMA.FTZ R27, -R26, 0.693145751953125, R11 ;  /* 0x3f3172001a1b7823 */ /* 0x000fc8000001010b */
[C---:B------:R-:W-:Y:S01]  /*0920*/  FFMA.FTZ R27, -R26.reuse, 1.428606765330187045e-06, R27 ;  /* 0x35bfbe8e1a1b7823 */ /* 0x040fe2000001011b */
[----:B------:R-:W-:-:S03]  /*0930*/  FSETP.NEU.AND P1, PT, R26, 128, PT ;  /* 0x430000001a00780b */ /* 0x000fc60003f2d000 */
[C---:B------:R-:W-:Y:S01]  /*0940*/  FFMA.FTZ R14, R27.reuse, R0, 0.0083824126049876213074 ;  /* 0x3c0956631b0e7423 */ /* 0x040fe20000010000 */
[C---:B------:R-:W-:Y:S02]  /*0950*/  FSETP.GEU.AND P4, PT, R28.reuse, -25, PT ;  /* 0xc1c800001c00780b */ /* 0x040fe40003f8e000 */
[----:B------:R-:W-:Y:S01]  /*0960*/  FSETP.GT.AND P3, PT, R28, 128, PT ;  /* 0x430000001c00780b */ /* 0x000fe20003f64000 */
[----:B------:R-:W-:Y:S01]  /*0970*/  FFMA.FTZ R28, R27, R14, 0.041667830199003219604 ;  /* 0x3d2aabe31b1c7423 */ /* 0x000fe2000001000e */
[----:B------:R-:W-:-:S04]  /*0980*/  FSEL R14, R26, 127, P1 ;  /* 0x42fe00001a0e7808 */ /* 0x000fc80000800000 */
[----:B0-----:R-:W0:Y:S01]  /*0990*/  MUFU.EX2 R12, R14 ;  /* 0x0000000e000c7308 */ /* 0x001e220000000800 */
[----:B------:R-:W-:Y:S01]  /*09a0*/  FFMA.FTZ R28, R27, R28, 0.16666397452354431152 ;  /* 0x3e2aa9f61b1c7423 */ /* 0x000fe2000001001c */
[----:B------:R-:W-:Y:S01]  /*09b0*/  FSETP.NEU.AND P5, PT, R3, RZ, PT ;  /* 0x000000ff0300720b */ /* 0x000fe20003fad000 */
[----:B------:R-:W-:Y:S02]  /*09c0*/  @!P2 FADD R18, R18, R18 ;  /* 0x000000121212a221 */ /* 0x000fe40000000000 */
[C---:B------:R-:W-:Y:S01]  /*09d0*/  FFMA.FTZ R28, R27.reuse, R28, 0.49999994039535522461 ;  /* 0x3efffffe1b1c7423 */ /* 0x040fe2000001001c */
[----:B------:R-:W-:Y:S01]  /*09e0*/  FSEL R8, R8, 127, P6 ;  /* 0x42fe000008087808 */ /* 0x000fe20003000000 */
[----:B------:R-:W-:Y:S02]  /*09f0*/  @!P6 FADD R24, R24, R24 ;  /* 0x000000181818e221 */ /* 0x000fe40000000000 */
[----:B------:R-:W-:Y:S01]  /*0a00*/  FMUL R28, R27, R28 ;  /* 0x0000001c1b1c7220 */ /* 0x000fe20000400000 */
[----:B------:R-:W-:-:S02]  /*0a10*/  FSEL R18, R18, +INF , !P3 ;  /* 0x7f80000012127808 */ /* 0x000fc40005800000 */
[----:B------:R-:W-:Y:S01]  /*0a20*/  FSETP.GT.AND P3, PT, R8, 128, PT ;  /* 0x430000000800780b */ /* 0x000fe20003f64000 */
[----:B------:R-:W-:Y:S01]  /*0a30*/  FFMA.FTZ R27, R27, R28, R27 ;  /* 0x0000001c1b1b7223 */ /* 0x000fe2000001001b */
[----:B------:R-:W-:Y:S01]  /*0a40*/  FSEL R15, R15, 127, P0 ;  /* 0x42fe00000f0f7808 */ /* 0x000fe20000000000 */
[----:B0-----:R-:W-:Y:S01]  /*0a50*/  FADD R13, R12, -1 ;  /* 0xbf8000000c0d7421 */ /* 0x001fe20000000000 */
[----:B------:R-:W-:Y:S01]  /*0a60*/  FSETP.GEU.AND P2, PT, R8, -25, PT ;  /* 0xc1c800000800780b */ /* 0x000fe20003f4e000 */
[----:B------:R-:W-:Y:S01]  /*0a70*/  FADD R8, R3, R3 ;  /* 0x0000000303087221 */ /* 0x000fe20000000000 */
[----:B------:R-:W-:Y:S01]  /*0a80*/  @P5 FSEL R8, R18, -1, P4 ;  /* 0xbf80000012085808 */ /* 0x000fe20002000000 */
[----:B------:R-:W-:Y:S01]  /*0a90*/  FFMA.FTZ R27, R12, R27, R13 ;  /* 0x0000001b0c1b7223 */ /* 0x000fe2000001000d */
[----:B------:R-:W-:Y:S02]  /*0aa0*/  FSEL R24, R24, +INF , !P3 ;  /* 0x7f80000018187808 */ /* 0x000fe40005800000 */
[----:B------:R-:W-:-:S02]  /*0ab0*/  FSETP.GEU.AND P3, PT, R15, -25, PT ;  /* 0xc1c800000f00780b */ /* 0x000fc40003f6e000 */
[----:B------:R-:W-:Y:S02]  /*0ac0*/  FSETP.GT.AND P4, PT, R15, 128, PT ;  /* 0x430000000f00780b */ /* 0x000fe40003f84000 */
[----:B------:R-:W3:Y:S01]  /*0ad0*/  LDG.E.128 R12, desc[UR4][R16.64+0x800] ;  /* 0x00080004100c7981 */ /* 0x000ee2000c1e1d00 */
[C---:B------:R-:W-:Y:S01]  /*0ae0*/  FSETP.NEU.AND P6, PT, R9.reuse, RZ, PT ;  /* 0x000000ff0900720b */ /* 0x040fe20003fcd000 */
[----:B------:R-:W-:Y:S01]  /*0af0*/  FADD R18, R9, R9 ;  /* 0x0000000909127221 */ /* 0x000fe20000000000 */
[----:B------:R-:W-:Y:S01]  /*0b00*/  @!P0 FADD R25, R25, R25 ;  /* 0x0000001919198221 */ /* 0x000fe20000000000 */
[----:B------:R-:W-:Y:S02]  /*0b10*/  FSETP.NEU.AND P0, PT, R11, RZ, PT ;  /* 0x000000ff0b00720b */ /* 0x000fe40003f0d000 */
[----:B------:R-:W-:Y:S01]  /*0b20*/  FSEL R26, R26, 127, P1 ;  /* 0x42fe00001a1a7808 */ /* 0x000fe20000800000 */
[----:B------:R-:W-:-:S07]  /*0b30*/  @!P1 FADD R27, R27, R27 ;  /* 0x0000001b1b1b9221 */ /* 0x000fce0000000000 */
[----:B------:R-:W-:Y:S02]  /*0b40*/  @P6 FSEL R18, R24, -1, P2 ;  /* 0xbf80000018126808 */ /* 0x000fe40001000000 */
[----:B------:R-:W-:Y:S02]  /*0b50*/  FSETP.NEU.AND P6, PT, R10, RZ, PT ;  /* 0x000000ff0a00720b */ /* 0x000fe40003fcd000 */
[----:B------:R-:W-:Y:S02]  /*0b60*/  FSETP.GT.AND P5, PT, R26, 128, PT ;  /* 0x430000001a00780b */ /* 0x000fe40003fa4000 */
[----:B------:R-:W-:Y:S01]  /*0b70*/  FSEL R24, R25, +INF , !P4 ;  /* 0x7f80000019187808 */ /* 0x000fe20006000000 */
[----:B------:R-:W-:Y:S01]  /*0b80*/  FADD R25, R10, R10 ;  /* 0x0000000a0a197221 */ /* 0x000fe20000000000 */
[----:B------:R-:W-:Y:S02]  /*0b90*/  FSETP.GEU.AND P2, PT, R26, -25, PT ;  /* 0xc1c800001a00780b */ /* 0x000fe40003f4e000 */
[----:B------:R-:W-:-:S05]  /*0ba0*/  FSEL R27, R27, +INF , !P5 ;  /* 0x7f8000001b1b7808 */ /* 0x000fca0006800000 */
[----:B------:R-:W-:Y:S01]  /*0bb0*/  @P6 FSEL R25, R24, -1, P3 ;  /* 0xbf80000018196808 */ /* 0x000fe20001800000 */
[----:B------:R-:W-:Y:S01]  /*0bc0*/  FADD R24, R11, R11 ;  /* 0x0000000b0b187221 */ /* 0x000fe20000000000 */
[----:B------:R-:W-:Y:S02]  /*0bd0*/  @P0 FSEL R24, R27, -1, P2 ;  /* 0xbf8000001b180808 */ /* 0x000fe40001000000 */
[----:B------:R-:W-:-:S04]  /*0be0*/  FSETP.GT.AND P0, PT, R11, RZ, PT ;  /* 0x000000ff0b00720b */ /* 0x000fc80003f04000 */
[----:B------:R-:W-:Y:S01]  /*0bf0*/  FSEL R11, R11, R24, P0 ;  /* 0x000000180b0b7208 */ /* 0x000fe20000000000 */
[--C-:B---3--:R-:W-:Y:S01]  /*0c00*/  FADD R12, R12, R23.reuse ;  /* 0x000000170c0c7221 */ /* 0x108fe20000000000 */
[----:B------:R-:W-:-:S03]  /*0c10*/  FADD R14, R14, R23 ;  /* 0x000000170e0e7221 */ /* 0x000fc60000000000 */
[----:B------:R-:W-:Y:S01]  /*0c20*/  FADD R24, -R20, R12 ;  /* 0x0000000c14187221 */ /* 0x000fe20000000100 */
[--C-:B------:R-:W-:Y:S01]  /*0c30*/  FADD R13, R13, R23.reuse ;  /* 0x000000170d0d7221 */ /* 0x100fe20000000000 */
[----:B------:R-:W-:Y:S02]  /*0c40*/  FADD R15, R15, R23 ;  /* 0x000000170f0f7221 */ /* 0x000fe40000000000 */
[----:B------:R-:W-:Y:S01]  /*0c50*/  FMUL R23, R24, R19 ;  /* 0x0000001318177220 */ /* 0x000fe20000400000 */
[C---:B------:R-:W-:Y:S01]  /*0c60*/  FADD R26, -R20.reuse, R14 ;  /* 0x0000000e141a7221 */ /* 0x040fe20000000100 */
[C---:B------:R-:W-:Y:S01]  /*0c70*/  FADD R28, -R20.reuse, R13 ;  /* 0x0000000d141c7221 */ /* 0x040fe20000000100 */
[----:B------:R-:W-:Y:S01]  /*0c80*/  FADD R24, -R20, R15 ;  /* 0x0000000f14187221 */ /* 0x000fe20000000100 */
[----:B--2---:R-:W-:-:S03]  /*0c90*/  FFMA R20, R21, R23, R22 ;  /* 0x0000001715147223 */ /* 0x004fc60000000016 */
[-C--:B------:R-:W-:Y:S01]  /*0ca0*/  FMUL R29, R24, R19.reuse ;  /* 0x00000013181d7220 */ /* 0x080fe20000400000 */
[----:B------:R-:W-:Y:S01]  /*0cb0*/  FMUL R24, R20, 1.4426950216293334961 ;  /* 0x3fb8aa3b14187820 */ /* 0x000fe20000400000 */
[-C--:B------:R-:W-:Y:S01]  /*0cc0*/  FMUL R23, R26, R19.reuse ;  /* 0x000000131a177220 */ /* 0x080fe20000400000 */
[----:B------:R-:W-:-:S04]  /*0cd0*/  FMUL R27, R28, R19 ;  /* 0x000000131c1b7220 */ /* 0x000fc80000400000 */
[----:B------:R-:W0:Y:S01]  /*0ce0*/  FRND R24, R24 ;  /* 0x0000001800187307 */ /* 0x000e220000201000 */
[C-C-:B------:R-:W-:Y:S01]  /*0cf0*/  FFMA R19, R21.reuse, R23, R22.reuse ;  /* 0x0000001715137223 */ /* 0x140fe20000000016 */
[C-C-:B------:R-:W-:Y:S01]  /*0d00*/  FFMA R23, R21.reuse, R29, R22.reuse ;  /* 0x0000001d15177223 */ /* 0x140fe20000000016 */
[----:B------:R-:W-:Y:S01]  /*0d10*/  FFMA R21, R21, R27, R22 ;  /* 0x0000001b15157223 */ /* 0x000fe20000000016 */
[----:B------:R-:W-:-:S05]  /*0d20*/  FADD.FTZ R22, |R20|, -RZ ;  /* 0x800000ff14167221 */ /* 0x000fca0000010200 */
[----:B------:R-:W-:-:S04]  /*0d30*/  FSETP.GEU.AND P0, PT, R22, 0.40999999642372131348, PT ;  /* 0x3ed1eb851600780b */ /* 0x000fc80003f0e000 */
[----:B0-----:R-:W-:Y:S02]  /*0d40*/  FSEL R27, R24, RZ, P0 ;  /* 0x000000ff181b7208 */ /* 0x001fe40000000000 */
[----:B------:R-:W-:-:S03]  /*0d50*/  FSETP.GT.AND P0, PT, R10, RZ, PT ;  /* 0x000000ff0a00720b */ /* 0x000fc60003f04000 */
[C---:B------:R-:W-:Y:S01]  /*0d60*/  FFMA.FTZ R22, -R27.reuse, 0.693145751953125, R20 ;  /* 0x3f3172001b167823 */ /* 0x040fe20000010114 */
[----:B------:R-:W-:Y:S02]  /*0d70*/  FSEL R10, R10, R25, P0 ;  /* 0x000000190a0a7208 */ /* 0x000fe40000000000 */
[C---:B------:R-:W-:Y:S01]  /*0d80*/  FSETP.NEU.AND P0, PT, R27.reuse, 128, PT ;  /* 0x430000001b00780b */ /* 0x040fe20003f0d000 */
[----:B------:R-:W-:-:S03]  /*0d90*/  FFMA.FTZ R25, -R27, 1.428606765330187045e-06, R22 ;  /* 0x35bfbe8e1b197823 */ /* 0x000fc60000010116 */
[----:B------:R-:W-:Y:S01]  /*0da0*/  FSEL R22, R27, 127, P0 ;  /* 0x42fe00001b167808 */ /* 0x000fe20000000000 */
[----:B------:R-:W-:-:S04]  /*0db0*/  FFMA.FTZ R24, R25, R0, 0.0083824126049876213074 ;  /* 0x3c09566319187423 */ /* 0x000fc80000010000 */
[C---:B------:R-:W-:Y:S01]  /*0dc0*/  FFMA.FTZ R24, R25.reuse, R24, 0.041667830199003219604 ;  /* 0x3d2aabe319187423 */ /* 0x040fe20000010018 */
[----:B------:R-:W0:Y:S03]  /*0dd0*/  MUFU.EX2 R22, R22 ;  /* 0x0000001600167308 */ /* 0x000e260000000800 */
[----:B------:R-:W-:-:S04]  /*0de0*/  FFMA.FTZ R24, R25, R24, 0.16666397452354431152 ;  /* 0x3e2aa9f619187423 */ /* 0x000fc80000010018 */
[----:B------:R-:W-:-:S04]  /*0df0*/  FFMA.FTZ R24, R25, R24, 0.49999994039535522461 ;  /* 0x3efffffe19187423 */ /* 0x000fc80000010018 */
[----:B------:R-:W-:-:S04]  /*0e00*/  FMUL R24, R25, R24 ;  /* 0x0000001819187220 */ /* 0x000fc80000400000 */
[----:B------:R-:W-:Y:S01]  /*0e10*/  FFMA.FTZ R25, R25, R24, R25 ;  /* 0x0000001819197223 */ /* 0x000fe20000010019 */
[----:B0-----:R-:W-:-:S04]  /*0e20*/  FADD R29, R22, -1 ;  /* 0xbf800000161d7421 */ /* 0x001fc80000000000 */
[----:B------:R-:W-:Y:S01]  /*0e30*/  FFMA.FTZ R24, R22, R25, R29 ;  /* 0x0000001916187223 */ /* 0x000fe2000001001d */
[----:B------:R-:W-:-:S06]  /*0e40*/  FMUL R25, R19, 1.4426950216293334961 ;  /* 0x3fb8aa3b13197820 */ /* 0x000fcc0000400000 */
[----:B------:R-:W0:Y:S01]  /*0e50*/  FRND R25, R25 ;  /* 0x0000001900197307 */ /* 0x000e220000201000 */
[----:B------:R-:W-:Y:S01]  /*0e60*/  FADD.FTZ R26, |R19|, -RZ ;  /* 0x800000ff131a7221 */ /* 0x000fe20000010200 */
[----:B------:R-:W-:-:S04]  /*0e70*/  FSETP.NEU.AND P2, PT, R20, RZ, PT ;  /* 0x000000ff1400720b */ /* 0x000fc80003f4d000 */
[----:B------:R-:W-:Y:S02]  /*0e80*/  FSETP.GEU.AND P1, PT, R26, 0.40999999642372131348, PT ;  /* 0x3ed1eb851a00780b */ /* 0x000fe40003f2e000 */
[----:B------:R-:W-:Y:S01]  /*0e90*/  FSEL R27, R27, 127, P0 ;  /* 0x42fe00001b1b7808 */ /* 0x000fe20000000000 */
[----:B------:R-:W-:Y:S01]  /*0ea0*/  @!P0 FADD R24, R24, R24 ;  /* 0x0000001818188221 */ /* 0x000fe20000000000 */
[----:B0-----:R-:W-:Y:S02]  /*0eb0*/  FSEL R22, R25, RZ, P1 ;  /* 0x000000ff19167208 */ /* 0x001fe40000800000 */
[C---:B------:R-:W-:Y:S02]  /*0ec0*/  FSETP.GT.AND P0, PT, R27.reuse, 128, PT ;  /* 0x430000001b00780b */ /* 0x040fe40003f04000 */
[----:B------:R-:W-:Y:S01]  /*0ed0*/  FSETP.GEU.AND P1, PT, R27, -25, PT ;  /* 0xc1c800001b00780b */ /* 0x000fe20003f2e000 */
[----:B------:R-:W-:Y:S01]  /*0ee0*/  FFMA.FTZ R27, -R22, 0.693145751953125, R19 ;  /* 0x3f317200161b7823 */ /* 0x000fe20000010113 */
[----:B------:R-:W-:Y:S01]  /*0ef0*/  FSEL R24, R24, +INF , !P0 ;  /* 0x7f80000018187808 */ /* 0x000fe20004000000 */
[----:B------:R-:W-:-:S02]  /*0f00*/  FADD R25, R20, R20 ;  /* 0x0000001414197221 */ /* 0x000fc40000000000 */
[----:B------:R-:W-:Y:S01]  /*0f10*/  FFMA.FTZ R27, -R22, 1.428606765330187045e-06, R27 ;  /* 0x35bfbe8e161b7823 */ /* 0x000fe2000001011b */
[----:B------:R-:W-:-:S03]  /*0f20*/  @P2 FSEL R25, R24, -1, P1 ;  /* 0xbf80000018192808 */ /* 0x000fc60000800000 */
[----:B------:R-:W-:-:S04]  /*0f30*/  FFMA.FTZ R24, R27, R0, 0.0083824126049876213074 ;  /* 0x3c0956631b187423 */ /* 0x000fc80000010000 */
[----:B------:R-:W-:-:S04]  /*0f40*/  FFMA.FTZ R24, R27, R24, 0.041667830199003219604 ;  /* 0x3d2aabe31b187423 */ /* 0x000fc80000010018 */
[----:B------:R-:W-:Y:S01]  /*0f50*/  FFMA.FTZ R24, R27, R24, 0.16666397452354431152 ;  /* 0x3e2aa9f61b187423 */ /* 0x000fe20000010018 */
[----:B------:R-:W-:-:S03]  /*0f60*/  FSETP.NEU.AND P1, PT, R22, 128, PT ;  /* 0x430000001600780b */ /* 0x000fc60003f2d000 */
[----:B------:R-:W-:Y:S01]  /*0f70*/  FFMA.FTZ R24, R27, R24, 0.49999994039535522461 ;  /* 0x3efffffe1b187423 */ /* 0x000fe20000010018 */
[----:B------:R-:W-:-:S03]  /*0f80*/  FSEL R22, R22, 127, P1 ;  /* 0x42fe000016167808 */ /* 0x000fc60000800000 */
[----:B------:R-:W-:-:S04]  /*0f90*/  FMUL R24, R27, R24 ;  /* 0x000000181b187220 */ /* 0x000fc80000400000 */
[----:B------:R-:W-:Y:S02]  /*0fa0*/  FFMA.FTZ R27, R27, R24, R27 ;  /* 0x000000181b1b7223 */ /* 0x000fe4000001001b */
[----:B------:R-:W0:Y:S01]  /*0fb0*/  MUFU.EX2 R24, R22 ;  /* 0x0000001600187308 */ /* 0x000e220000000800 */
[----:B------:R-:W-:-:S04]  /*0fc0*/  FSETP.GT.AND P0, PT, R9, RZ, PT ;  /* 0x000000ff0900720b */ /* 0x000fc80003f04000 */
[----:B------:R-:W-:Y:S01]  /*0fd0*/  FSEL R9, R9, R18, P0 ;  /* 0x0000001209097208 */ /* 0x000fe20000000000 */
[----:B0-----:R-:W-:-:S04]  /*0fe0*/  FADD R29, R24, -1 ;  /* 0xbf800000181d7421 */ /* 0x001fc80000000000 */
[----:B------:R-:W-:Y:S01]  /*0ff0*/  FFMA.FTZ R27, R24, R27, R29 ;  /* 0x0000001b181b7223 */ /* 0x000fe2000001001d */
[----:B------:R-:W-:-:S04]  /*1000*/  FMUL R24, R21, 1.4426950216293334961 ;  /* 0x3fb8aa3b15187820 */ /* 0x000fc80000400000 */
[----:B------:R-:W0:Y:S01]  /*1010*/  FRND R18, R24 ;  /* 0x0000001800127307 */ /* 0x000e220000201000 */
[----:B------:R-:W-:-:S05]  /*1020*/  FADD.FTZ R26, |R21|, -RZ ;  /* 0x800000ff151a7221 */ /* 0x000fca0000010200 */
[----:B------:R-:W-:Y:S01]  /*1030*/  FSETP.GEU.AND P0, PT, R26, 0.40999999642372131348, PT ;  /* 0x3ed1eb851a00780b */ /* 0x000fe20003f0e000 */
[----:B------:R-:W-:-:S03]  /*1040*/  @!P1 FADD R27, R27, R27 ;  /* 0x0000001b1b1b9221 */ /* 0x000fc60000000000 */
[----:B0-----:R-:W-:Y:S02]  /*1050*/  FSEL R18, R18, RZ, P0 ;  /* 0x000000ff12127208 */ /* 0x001fe40000000000 */
[----:B------:R-:W-:-:S03]  /*1060*/  FSETP.GT.AND P0, PT, R22, 128, PT ;  /* 0x430000001600780b */ /* 0x000fc60003f04000 */
[----:B------:R-:W-:Y:S01]  /*1070*/  FFMA.FTZ R29, -R18, 0.693145751953125, R21 ;  /* 0x3f317200121d7823 */ /* 0x000fe20000010115 */
[----:B------:R-:W-:-:S03]  /*1080*/  FSEL R26, R27, +INF , !P0 ;  /* 0x7f8000001b1a7808 */ /* 0x000fc60004000000 */
[----:B------:R-:W-:-:S04]  /*1090*/  FFMA.FTZ R27, -R18, 1.428606765330187045e-06, R29 ;  /* 0x35bfbe8e121b7823 */ /* 0x000fc8000001011d */
[----:B------:R-:W-:-:S04]  /*10a0*/  FFMA.FTZ R24, R27, R0, 0.0083824126049876213074 ;  /* 0x3c0956631b187423 */ /* 0x000fc80000010000 */
[----:B------:R-:W-:-:S04]  /*10b0*/  FFMA.FTZ R24, R27, R24, 0.041667830199003219604 ;  /* 0x3d2aabe31b187423 */ /* 0x000fc80000010018 */
[----:B------:R-:W-:Y:S01]  /*10c0*/  FFMA.FTZ R24, R27, R24, 0.16666397452354431152 ;  /* 0x3e2aa9f61b187423 */ /* 0x000fe20000010018 */
[----:B------:R-:W-:-:S03]  /*10d0*/  FSETP.NEU.AND P0, PT, R18, 128, PT ;  /* 0x430000001200780b */ /* 0x000fc60003f0d000 */
[----:B------:R-:W-:Y:S01]  /*10e0*/  FFMA.FTZ R24, R27, R24, 0.49999994039535522461 ;  /* 0x3efffffe1b187423 */ /* 0x000fe20000010018 */
[----:B------:R-:W-:-:S03]  /*10f0*/  FSETP.NEU.AND P2, PT, R19, RZ, PT ;  /* 0x000000ff1300720b */ /* 0x000fc60003f4d000 */
[----:B------:R-:W-:Y:S01]  /*1100*/  FMUL R24, R27, R24 ;  /* 0x000000181b187220 */ /* 0x000fe20000400000 */
[----:B------:R-:W-:-:S03]  /*1110*/  FSEL R18, R18, 127, P0 ;  /* 0x42fe000012127808 */ /* 0x000fc60000000000 */
[----:B------:R-:W-:Y:S02]  /*1120*/  FFMA.FTZ R27, R27, R24, R27 ;  /* 0x000000181b1b7223 */ /* 0x000fe4000001001b */
[----:B------:R-:W0:Y:S01]  /*1130*/  MUFU.EX2 R24, R18 ;  /* 0x0000001200187308 */ /* 0x000e220000000800 */
[----:B------:R-:W-:Y:S01]  /*1140*/  FSETP.GEU.AND P1, PT, R22, -25, PT ;  /* 0xc1c800001600780b */ /* 0x000fe20003f2e000 */
[----:B------:R-:W-:-:S03]  /*1150*/  FADD R22, R19, R19 ;  /* 0x0000001313167221 */ /* 0x000fc60000000000 */
[----:B------:R-:W-:Y:S01]  /*1160*/  @P2 FSEL R22, R26, -1, P1 ;  /* 0xbf8000001a162808 */ /* 0x000fe20000800000 */
[----:B------:R-:W-:Y:S01]  /*1170*/  FMUL R26, R23, 1.4426950216293334961 ;  /* 0x3fb8aa3b171a7820 */ /* 0x000fe20000400000 */
[----:B------:R-:W-:-:S04]  /*1180*/  FSETP.GT.AND P1, PT, R3, RZ, PT ;  /* 0x000000ff0300720b */ /* 0x000fc80003f24000 */
[----:B------:R-:W-:Y:S01]  /*1190*/  FSEL R8, R3, R8, P1 ;  /* 0x0000000803087208 */ /* 0x000fe20000800000 */
[----:B------:R-:W1:Y:S01]  /*11a0*/  FRND R26, R26 ;  /* 0x0000001a001a7307 */ /* 0x000e620000201000 */
[----:B0-----:R-:W-:-:S04]  /*11b0*/  FADD R3, R24, -1 ;  /* 0xbf80000018037421 */ /* 0x001fc80000000000 */
[----:B------:R-:W-:Y:S01]  /*11c0*/  FFMA.FTZ R3, R24, R27, R3 ;  /* 0x0000001b18037223 */ /* 0x000fe20000010003 */
[C---:B------:R-:W-:Y:S01]  /*11d0*/  FADD.FTZ R24, |R23|.reuse, -RZ ;  /* 0x800000ff17187221 */ /* 0x040fe20000010200 */
[C---:B------:R-:W-:Y:S02]  /*11e0*/  FSETP.GEU.AND P4, PT, R18.reuse, -25, PT ;  /* 0xc1c800001200780b */ /* 0x040fe40003f8e000 */
[----:B------:R-:W-:Y:S02]  /*11f0*/  FSETP.GT.AND P1, PT, R18, 128, PT ;  /* 0x430000001200780b */ /* 0x000fe40003f24000 */
[----:B------:R-:W-:Y:S01]  /*1200*/  FSETP.GEU.AND P2, PT, R24, 0.40999999642372131348, PT ;  /* 0x3ed1eb851800780b */ /* 0x000fe20003f4e000 */
[----:B------:R-:W-:-:S03]  /*1210*/  FMUL R18, R23, 1.4426950216293334961 ;  /* 0x3fb8aa3b17127820 */ /* 0x000fc60000400000 */
[----:B-1----:R-:W-:-:S03]  /*1220*/  FSEL R24, R26, RZ, P2 ;  /* 0x000000ff1a187208 */ /* 0x002fc60001000000 */
[----:B------:R-:W0:Y:S02]  /*1230*/  FRND R18, R18 ;  /* 0x0000001200127307 */ /* 0x000e240000201000 */
[----:B------:R-:W-:-:S04]  /*1240*/  FFMA.FTZ R27, -R24, 0.693145751953125, R23 ;  /* 0x3f317200181b7823 */ /* 0x000fc80000010117 */
[----:B------:R-:W-:Y:S01]  /*1250*/  FFMA.FTZ R27, -R24, 1.428606765330187045e-06, R27 ;  /* 0x35bfbe8e181b7823 */ /* 0x000fe2000001011b */
[----:B------:R-:W-:-:S05]  /*1260*/  FADD.FTZ R24, |R23|, -RZ ;  /* 0x800000ff17187221 */ /* 0x000fca0000010200 */
[----:B------:R-:W-:Y:S01]  /*1270*/  FSETP.GEU.AND P2, PT, R24, 0.40999999642372131348, PT ;  /* 0x3ed1eb851800780b */ /* 0x000fe20003f4e000 */
[----:B------:R-:W-:-:S03]  /*1280*/  FFMA.FTZ R24, R27, R0, 0.0083824126049876213074 ;  /* 0x3c0956631b187423 */ /* 0x000fc60000010000 */
[----:B0-----:R-:W-:Y:S01]  /*1290*/  FSEL R0, R18, RZ, P2 ;  /* 0x000000ff12007208 */ /* 0x001fe20001000000 */
[----:B------:R-:W-:-:S03]  /*12a0*/  FFMA.FTZ R24, R27, R24, 0.041667830199003219604 ;  /* 0x3d2aabe31b187423 */ /* 0x000fc60000010018 */
[----:B------:R-:W-:Y:S01]  /*12b0*/  FSETP.NEU.AND P2, PT, R0, 128, PT ;  /* 0x430000000000780b */ /* 0x000fe20003f4d000 */
[----:B------:R-:W-:-:S03]  /*12c0*/  FFMA.FTZ R24, R27, R24, 0.16666397452354431152 ;  /* 0x3e2aa9f61b187423 */ /* 0x000fc60000010018 */
[----:B------:R-:W-:Y:S01]  /*12d0*/  FSEL R0, R0, 127, P2 ;  /* 0x42fe000000007808 */ /* 0x000fe20001000000 */
[----:B------:R-:W-:Y:S01]  /*12e0*/  FFMA.FTZ R18, R27, R24, 0.49999994039535522461 ;  /* 0x3efffffe1b127423 */ /* 0x000fe20000010018 */
[----:B------:R-:W-:Y:S02]  /*12f0*/  FSETP.NEU.AND P3, PT, R21, RZ, PT ;  /* 0x000000ff1500720b */ /* 0x000fe40003f6d000 */
[----:B------:R-:W0:Y:S01]  /*1300*/  MUFU.EX2 R24, R0 ;  /* 0x0000000000187308 */ /* 0x000e220000000800 */
[----:B------:R-:W-:Y:S01]  /*1310*/  @!P0 FADD R3, R3, R3 ;  /* 0x0000000303038221 */ /* 0x000fe20000000000 */
[----:B------:R-:W-:-:S04]  /*1320*/  FMUL R18, R27, R18 ;  /* 0x000000121b127220 */ /* 0x000fc80000400000 */
[----:B------:R-:W-:Y:S01]  /*1330*/  FSEL R3, R3, +INF , !P1 ;  /* 0x7f80000003037808 */ /* 0x000fe20004800000 */
[----:B------:R-:W-:Y:S01]  /*1340*/  FFMA.FTZ R27, R27, R18, R27 ;  /* 0x000000121b1b7223 */ /* 0x000fe2000001001b */
[----:B------:R-:W-:-:S03]  /*1350*/  FADD R18, R21, R21 ;  /* 0x0000001515127221 */ /* 0x000fc60000000000 */
[----:B------:R-:W-:Y:S01]  /*1360*/  @P3 FSEL R18, R3, -1, P4 ;  /* 0xbf80000003123808 */ /* 0x000fe20002000000 */
[----:B0-----:R-:W-:-:S04]  /*1370*/  FADD R3, R24, -1 ;  /* 0xbf80000018037421 */ /* 0x001fc80000000000 */
[----:B------:R-:W-:Y:S02]  /*1380*/  FFMA.FTZ R3, R24, R27, R3 ;  /* 0x0000001b18037223 */ /* 0x000fe40000010003 */
[----:B------:R-:W0:Y:S01]  /*1390*/  LDC.64 R26, c[0x0][0x218] ;  /* 0x00008600ff1a7b82 */ /* 0x000e220000000a00 */
[----:B------:R-:W-:Y:S01]  /*13a0*/  FSETP.NEU.AND P4, PT, R23, RZ, PT ;  /* 0x000000ff1700720b */ /* 0x000fe20003f8d000 */
[----:B------:R-:W-:Y:S01]  /*13b0*/  @!P2 FADD R3, R3, R3 ;  /* 0x000000030303a221 */ /* 0x000fe20000000000 */
[C---:B------:R-:W-:Y:S02]  /*13c0*/  FSETP.GT.AND P0, PT, R0.reuse, 128, PT ;  /* 0x430000000000780b */ /* 0x040fe40003f04000 */
[----:B------:R-:W-:Y:S02]  /*13d0*/  FSETP.GEU.AND P1, PT, R0, -25, PT ;  /* 0xc1c800000000780b */ /* 0x000fe40003f2e000 */
[----:B------:R-:W-:Y:S02]  /*13e0*/  FSEL R0, R3, +INF , !P0 ;  /* 0x7f80000003007808 */ /* 0x000fe40004000000 */
[----:B------:R-:W-:-:S02]  /*13f0*/  FSETP.GT.AND P2, PT, R21, RZ, PT ;  /* 0x000000ff1500720b */ /* 0x000fc40003f44000 */
[----:B------:R-:W-:Y:S02]  /*1400*/  FSEL R0, R0, -1, P1 ;  /* 0xbf80000000007808 */ /* 0x000fe40000800000 */
[----:B------:R-:W-:Y:S01]  /*1410*/  FSETP.GT.AND P1, PT, R19, RZ, PT ;  /* 0x000000ff1300720b */ /* 0x000fe20003f24000 */
[C---:B------:R-:W-:Y:S01]  /*1420*/  @!P4 FADD R0, R23.reuse, R23 ;  /* 0x000000171700c221 */ /* 0x040fe20000000000 */
[----:B------:R-:W-:Y:S02]  /*1430*/  FSETP.GT.AND P3, PT, R20, RZ, PT ;  /* 0x000000ff1400720b */ /* 0x000fe40003f64000 */
[----:B------:R-:W-:Y:S02]  /*1440*/  FSETP.GT.AND P0, PT, R23, RZ, PT ;  /* 0x000000ff1700720b */ /* 0x000fe40003f04000 */
[----:B------:R-:W-:Y:S02]  /*1450*/  FSEL R22, R19, R22, P1 ;  /* 0x0000001613167208 */ /* 0x000fe40000800000 */
[----:B------:R-:W-:-:S02]  /*1460*/  FSEL R21, R21, R18, P2 ;  /* 0x0000001215157208 */ /* 0x000fc40001000000 */
[----:B------:R-:W-:Y:S01]  /*1470*/  FSEL R20, R20, R25, P3 ;  /* 0x0000001914147208 */ /* 0x000fe20001800000 */
[----:B0-----:R-:W-:Y:S01]  /*1480*/  IMAD.WIDE R2, R2, 0x4, R26 ;  /* 0x0000000402027825 */ /* 0x001fe200078e021a */
[----:B------:R-:W-:Y:S01]  /*1490*/  FSEL R23, R23, R0, P0 ;  /* 0x0000000017177208 */ /* 0x000fe20000000000 */
[----:B------:R-:W-:Y:S04]  /*14a0*/  STG.E.128 desc[UR4][R16.64], R4 ;  /* 0x0000000410007986 */ /* 0x000fe8000c101d04 */
[----:B------:R-:W-:Y:S04]  /*14b0*/  STG.E.128 desc[UR4][R16.64+0x800], R12 ;  /* 0x0008000c10007986 */ /* 0x000fe8000c101d04 */
[----:B------:R-:W-:Y:S04]  /*14c0*/  STG.E.128 desc[UR4][R2.64], R8 ;  /* 0x0000000802007986 */ /* 0x000fe8000c101d04 */
[----:B------:R-:W-:Y:S01]  /*14d0*/  STG.E.128 desc[UR4][R2.64+0x800], R20 ;  /* 0x0008001402007986 */ /* 0x000fe2000c101d04 */
[----:B------:R-:W-:Y:S05]  /*14e0*/  EXIT ;  /* 0x000000000000794d */ /* 0x000fea0003800000 */
.L_x_0:
[----:B------:R-:W-:-:S00]  /*14f0*/  BRA `(.L_x_0) ;  /* 0xfffffffc00fc7947 */ /* 0x000fc0000383ffff */
[----:B------:R-:W-:-:S00]  /*1500*/  NOP ;  /* 0x0000000000007918 */ /* 0x000fc00000000000 */
[----:B------:R-:W-:-:S00]  /*1510*/  NOP ;  /* 0x0000000000007918 */ /* 0x000fc00000000000 */
[----:B------:R-:W-:-:S00]  /*1520*/  NOP ;  /* 0x0000000000007918 */ /* 0x000fc00000000000 */
[----:B------:R-:W-:-:S00]  /*1530*/  NOP ;  /* 0x0000000000007918 */ /* 0x000fc00000000000 */
[----:B------:R-:W-:-:S00]  /*1540*/  NOP ;  /* 0x0000000000007918 */ /* 0x000fc00000000000 */
[----:B------:R-:W-:-:S00]  /*1550*/  NOP ;  /* 0x0000000000007918 */ /* 0x000fc00000000000 */
[----:B------:R-:W-:-:S00]  /*1560*/  NOP ;  /* 0x0000000000007918 */ /* 0x000fc00000000000 */
[----:B------:R-:W-:-:S00]  /*1570*/  NOP ;  /* 0x0000000000007918 */ /* 0x000fc00000000000 */
.L_x_1:


//--------------------- .nv.global.init           --------------------------
	.section	.nv.global.init,"aw",@progbits
.nv.global.init:
	.type		_$_str,@object
	.size		_$_str,(_$_str_$_2 - _$_str)
_$_str:
        /*0000*/ 	.byte	0x5f, 0x5f, 0x43, 0x55, 0x44, 0x41, 0x5f, 0x46, 0x54, 0x5a, 0x00
	.type		_$_str_$_2,@object
	.size		_$_str_$_2,(.L_1 - _$_str_$_2)
_$_str_$_2:
        /*000b*/ 	.byte	0x5f, 0x5f, 0x43, 0x55, 0x44, 0x41, 0x5f, 0x50, 0x52, 0x45, 0x43, 0x5f, 0x53, 0x51, 0x52, 0x54
        /*001b*/ 	.byte	0x00
.L_1:


//--------------------- .nv.constant0.triton_poi_fused__native_batch_norm_legit_no_training_convolution_elu_1 --------------------------
	.section	.nv.constant0.triton_poi_fused__native_batch_norm_legit_no_training_convolution_elu_1,"a",@progbits
	.sectionflags	@""
	.align	4
.nv.constant0.triton_poi_fused__native_batch_norm_legit_no_training_convolution_elu_1:
	.zero		588
